//
// Generated by NVIDIA NVVM Compiler
//
// Compiler Build ID: CL-36424714
// Cuda compilation tools, release 13.0, V13.0.88
// Based on NVVM 20.0.0
//

.version 9.0
.target sm_100
.address_size 64

	// .globl	_Z9addKernelPA4_iS0_S0_
// _ZZ9addKernelPA4_iS0_S0_E9a_memComp has been demoted
// _ZZ9addKernelPA4_iS0_S0_E9b_memComp has been demoted

.visible .entry _Z9addKernelPA4_iS0_S0_(
	.param .u64 .ptr .align 1 _Z9addKernelPA4_iS0_S0__param_0,
	.param .u64 .ptr .align 1 _Z9addKernelPA4_iS0_S0__param_1,
	.param .u64 .ptr .align 1 _Z9addKernelPA4_iS0_S0__param_2
)
{
	.reg .b32 	%r<27>;
	.reg .b32 	%f<21>;
	.reg .b64 	%rd<17>;
	// demoted variable
	.shared .align 4 .b8 _ZZ9addKernelPA4_iS0_S0_E9a_memComp[16];
	// demoted variable
	.shared .align 4 .b8 _ZZ9addKernelPA4_iS0_S0_E9b_memComp[16];
	ld.param.u64 	%rd1, [_Z9addKernelPA4_iS0_S0__param_0];
	ld.param.u64 	%rd2, [_Z9addKernelPA4_iS0_S0__param_1];
	ld.param.u64 	%rd3, [_Z9addKernelPA4_iS0_S0__param_2];
	cvta.to.global.u64 	%rd4, %rd3;
	cvta.to.global.u64 	%rd5, %rd2;
	cvta.to.global.u64 	%rd6, %rd1;
	mov.u32 	%r1, %tid.x;
	mov.u32 	%r2, %tid.y;
	mov.u32 	%r3, %ctaid.y;
	shl.b32 	%r4, %r3, 1;
	add.s32 	%r5, %r4, %r2;
	mov.u32 	%r6, %ctaid.x;
	shl.b32 	%r7, %r6, 1;
	add.s32 	%r8, %r7, %r1;
	mul.wide.u32 	%rd7, %r5, 16;
	add.s64 	%rd8, %rd6, %rd7;
	shl.b32 	%r9, %r2, 3;
	mov.u32 	%r10, _ZZ9addKernelPA4_iS0_S0_E9a_memComp;
	add.s32 	%r11, %r10, %r9;
	shl.b32 	%r12, %r1, 2;
	add.s32 	%r13, %r11, %r12;
	mul.wide.s32 	%rd9, %r8, 4;
	add.s64 	%rd10, %rd5, %rd9;
	mov.u32 	%r14, _ZZ9addKernelPA4_iS0_S0_E9b_memComp;
	add.s32 	%r15, %r14, %r12;
	add.s32 	%r16, %r15, %r9;
	add.s64 	%rd11, %rd4, %rd7;
	add.s64 	%rd12, %rd11, %rd9;
	mul.wide.u32 	%rd13, %r1, 4;
	add.s64 	%rd14, %rd8, %rd13;
	ld.global.u32 	%r17, [%rd14];
	cvt.rn.f32.s32 	%f1, %r17;
	st.shared.f32 	[%r13], %f1;
	mul.wide.u32 	%rd15, %r2, 16;
	add.s64 	%rd16, %rd10, %rd15;
	ld.global.u32 	%r18, [%rd16];
	cvt.rn.f32.s32 	%f2, %r18;
	st.shared.f32 	[%r16], %f2;
	bar.sync 	0;
	ld.global.u32 	%r19, [%rd12];
	ld.shared.f32 	%f3, [%r11];
	ld.shared.f32 	%f4, [%r15];
	cvt.rn.f32.s32 	%f5, %r19;
	fma.rn.f32 	%f6, %f3, %f4, %f5;
	cvt.rzi.s32.f32 	%r20, %f6;
	ld.shared.f32 	%f7, [%r11+4];
	ld.shared.f32 	%f8, [%r15+8];
	cvt.rn.f32.s32 	%f9, %r20;
	fma.rn.f32 	%f10, %f7, %f8, %f9;
	cvt.rzi.s32.f32 	%r21, %f10;
	st.global.u32 	[%rd12], %r21;
	bar.sync 	0;
	ld.global.u32 	%r22, [%rd14+8];
	cvt.rn.f32.s32 	%f11, %r22;
	st.shared.f32 	[%r13], %f11;
	ld.global.u32 	%r23, [%rd16+32];
	cvt.rn.f32.s32 	%f12, %r23;
	st.shared.f32 	[%r16], %f12;
	bar.sync 	0;
	ld.global.u32 	%r24, [%rd12];
	ld.shared.f32 	%f13, [%r11];
	ld.shared.f32 	%f14, [%r15];
	cvt.rn.f32.s32 	%f15, %r24;
	fma.rn.f32 	%f16, %f13, %f14, %f15;
	cvt.rzi.s32.f32 	%r25, %f16;
	ld.shared.f32 	%f17, [%r11+4];
	ld.shared.f32 	%f18, [%r15+8];
	cvt.rn.f32.s32 	%f19, %r25;
	fma.rn.f32 	%f20, %f17, %f18, %f19;
	cvt.rzi.s32.f32 	%r26, %f20;
	st.global.u32 	[%rd12], %r26;
	bar.sync 	0;
	ret;

}


// ===== COMPILED SASS (sm_100) =====

	.target	sm_100

	.elftype	@"ET_EXEC"


//--------------------- .note.nv.tkinfo           --------------------------
	.section	.note.nv.tkinfo,"",@"SHT_NOTE"
	.sectionflags	@"SHF_NOTE_NV_TKINFO"
	.tkinfo
        /*0018*/ 	.word	0x00000002
        /*0030*/ 	.string	""
        /*0030*/ 	.string	"ptxas"
        /*0030*/ 	.string	"Cuda compilation tools, release 13.0, V13.0.88"
        /*0030*/ 	.string	"Build cuda_13.0.r13.0/compiler.36424714_0"
        /*0030*/ 	.string	"-arch sm_100 -m 64 "



//--------------------- .note.nv.cuinfo           --------------------------
	.section	.note.nv.cuinfo,"",@"SHT_NOTE"
	.sectionflags	@"SHF_NOTE_NV_CUINFO"
        /*0018*/ 	.short	0x0002
        /*001a*/ 	.short	0x0064
        /*001c*/ 	.short	0x0082
	.zero		2


//--------------------- .nv.info                  --------------------------
	.section	.nv.info,"",@"SHT_CUDA_INFO"
	.align	4


	//----- nvinfo : EIATTR_REGCOUNT
	.align		4
        /*0000*/ 	.byte	0x04, 0x2f
        /*0002*/ 	.short	(.L_1 - .L_0)
	.align		4
.L_0:
        /*0004*/ 	.word	index@(_Z9addKernelPA4_iS0_S0_)
        /*0008*/ 	.word	0x00000015


	//----- nvinfo : EIATTR_FRAME_SIZE
	.align		4
.L_1:
        /*000c*/ 	.byte	0x04, 0x11
        /*000e*/ 	.short	(.L_3 - .L_2)
	.align		4
.L_2:
        /*0010*/ 	.word	index@(_Z9addKernelPA4_iS0_S0_)
        /*0014*/ 	.word	0x00000000


	//----- nvinfo : EIATTR_MIN_STACK_SIZE
	.align		4
.L_3:
        /*0018*/ 	.byte	0x04, 0x12
        /*001a*/ 	.short	(.L_5 - .L_4)
	.align		4
.L_4:
        /*001c*/ 	.word	index@(_Z9addKernelPA4_iS0_S0_)
        /*0020*/ 	.word	0x00000000
.L_5:


//--------------------- .nv.compat                --------------------------
	.section	.nv.compat,"",@"SHT_CUDA_COMPAT_INFO"
	.align	4
        /*0000*/ 	.byte	0x02, 0x09, 0x00, 0x00, 0x02, 0x02, 0x01, 0x00, 0x02, 0x05, 0x05, 0x00, 0x03, 0x07, 0x01, 0x01
        /*0010*/ 	.byte	0x02, 0x03, 0x00, 0x00, 0x02, 0x06, 0x01, 0x00, 0x04, 0x0b, 0x08, 0x00, 0x09, 0x00, 0x00, 0x00
        /*0020*/ 	.byte	0x00, 0x00, 0x00, 0x00


//--------------------- .nv.info._Z9addKernelPA4_iS0_S0_ --------------------------
	.section	.nv.info._Z9addKernelPA4_iS0_S0_,"",@"SHT_CUDA_INFO"
	.sectionflags	@""
	.align	4


	//----- nvinfo : EIATTR_CUDA_API_VERSION
	.align		4
        /*0000*/ 	.byte	0x04, 0x37
        /*0002*/ 	.short	(.L_7 - .L_6)
.L_6:
        /*0004*/ 	.word	0x00000082


	//----- nvinfo : EIATTR_KPARAM_INFO
	.align		4
.L_7:
        /*0008*/ 	.byte	0x04, 0x17
        /*000a*/ 	.short	(.L_9 - .L_8)
.L_8:
        /*000c*/ 	.word	0x00000000
        /*0010*/ 	.short	0x0002
        /*0012*/ 	.short	0x0010
        /*0014*/ 	.byte	0x00, 0xf5, 0x21, 0x00


	//----- nvinfo : EIATTR_KPARAM_INFO
	.align		4
.L_9:
        /*0018*/ 	.byte	0x04, 0x17
        /*001a*/ 	.short	(.L_11 - .L_10)
.L_10:
        /*001c*/ 	.word	0x00000000
        /*0020*/ 	.short	0x0001
        /*0022*/ 	.short	0x0008
        /*0024*/ 	.byte	0x00, 0xf5, 0x21, 0x00


	//----- nvinfo : EIATTR_KPARAM_INFO
	.align		4
.L_11:
        /*0028*/ 	.byte	0x04, 0x17
        /*002a*/ 	.short	(.L_13 - .L_12)
.L_12:
        /*002c*/ 	.word	0x00000000
        /*0030*/ 	.short	0x0000
        /*0032*/ 	.short	0x0000
        /*0034*/ 	.byte	0x00, 0xf5, 0x21, 0x00


	//----- nvinfo : EIATTR_SPARSE_MMA_MASK
	.align		4
.L_13:
        /*0038*/ 	.byte	0x03, 0x50
        /*003a*/ 	.short	0x0000


	//----- nvinfo : EIATTR_MAXREG_COUNT
	.align		4
        /*003c*/ 	.byte	0x03, 0x1b
        /*003e*/ 	.short	0x00ff


	//----- nvinfo : EIATTR_NUM_BARRIERS
	.align		4
        /*0040*/ 	.byte	0x02, 0x4c
        /*0042*/ 	.byte	0x01
	.zero		1


	//----- nvinfo : EIATTR_MERCURY_ISA_VERSION
	.align		4
        /*0044*/ 	.byte	0x03, 0x5f
        /*0046*/ 	.short	0x0101


	//----- nvinfo : EIATTR_VRC_CTA_INIT_COUNT
	.align		4
        /*0048*/ 	.byte	0x02, 0x4a
	.zero		1
	.zero		1


	//----- nvinfo : EIATTR_EXIT_INSTR_OFFSETS
	.align		4
        /*004c*/ 	.byte	0x04, 0x1c
        /*004e*/ 	.short	(.L_15 - .L_14)


	//   ....[0]....
.L_14:
        /*0050*/ 	.word	0x00000400


	//----- nvinfo : EIATTR_CBANK_PARAM_SIZE
	.align		4
.L_15:
        /*0054*/ 	.byte	0x03, 0x19
        /*0056*/ 	.short	0x0018


	//----- nvinfo : EIATTR_PARAM_CBANK
	.align		4
        /*0058*/ 	.byte	0x04, 0x0a
        /*005a*/ 	.short	(.L_17 - .L_16)
	.align		4
.L_16:
        /*005c*/ 	.word	index@(.nv.constant0._Z9addKernelPA4_iS0_S0_)
        /*0060*/ 	.short	0x0380
        /*0062*/ 	.short	0x0018


	//----- nvinfo : EIATTR_SW_WAR
	.align		4
.L_17:
        /*0064*/ 	.byte	0x04, 0x36
        /*0066*/ 	.short	(.L_19 - .L_18)
.L_18:
        /*0068*/ 	.word	0x00000008
.L_19:


//--------------------- .nv.callgraph             --------------------------
	.section	.nv.callgraph,"",@"SHT_CUDA_CALLGRAPH"
	.align	4
	.sectionentsize	8
	.align		4
        /*0000*/ 	.word	0x00000000
	.align		4
        /*0004*/ 	.word	0xffffffff
	.align		4
        /*0008*/ 	.word	0x00000000
	.align		4
        /*000c*/ 	.word	0xfffffffe
	.align		4
        /*0010*/ 	.word	0x00000000
	.align		4
        /*0014*/ 	.word	0xfffffffd
	.align		4
        /*0018*/ 	.word	0x00000000
	.align		4
        /*001c*/ 	.word	0xfffffffc


//--------------------- .text._Z9addKernelPA4_iS0_S0_ --------------------------
	.section	.text._Z9addKernelPA4_iS0_S0_,"ax",@progbits
	.align	128
        .global         _Z9addKernelPA4_iS0_S0_
        .type           _Z9addKernelPA4_iS0_S0_,@function
        .size           _Z9addKernelPA4_iS0_S0_,(.L_x_1 - _Z9addKernelPA4_iS0_S0_)
        .other          _Z9addKernelPA4_iS0_S0_,@"STO_CUDA_ENTRY STV_DEFAULT"
_Z9addKernelPA4_iS0_S0_:
.text._Z9addKernelPA4_iS0_S0_:
[----:B------:R-:W-:Y:S01]  /*0000*/  LDC R1, c[0x0][0x37c] ;  /* 0x0000df00ff017b82 */ /* 0x000fe20000000800 */
[----:B------:R-:W0:Y:S07]  /*0010*/  S2R R17, SR_TID.Y ;  /* 0x0000000000117919 */ /* 0x000e2e0000002200 */
[----:B------:R-:W1:Y:S01]  /*0020*/  LDC.64 R2, c[0x0][0x380] ;  /* 0x0000e000ff027b82 */ /* 0x000e620000000a00 */
[----:B------:R-:W2:Y:S01]  /*0030*/  LDCU.64 UR8, c[0x0][0x358] ;  /* 0x00006b00ff0877ac */ /* 0x000ea20008000a00 */
[----:B------:R-:W0:Y:S01]  /*0040*/  S2R R0, SR_CTAID.Y ;  /* 0x0000000000007919 */ /* 0x000e220000002600 */
[----:B------:R-:W3:Y:S05]  /*0050*/  S2R R11, SR_TID.X ;  /* 0x00000000000b7919 */ /* 0x000eea0000002100 */
[----:B------:R-:W4:Y:S01]  /*0060*/  LDC.64 R4, c[0x0][0x388] ;  /* 0x0000e200ff047b82 */ /* 0x000f220000000a00 */
[----:B------:R-:W3:Y:S01]  /*0070*/  S2R R6, SR_CTAID.X ;  /* 0x0000000000067919 */ /* 0x000ee20000002500 */
[----:B0-----:R-:W-:-:S04]  /*0080*/  IMAD R9, R0, 0x2, R17 ;  /* 0x0000000200097824 */ /* 0x001fc800078e0211 */
[----:B-1----:R-:W-:-:S04]  /*0090*/  IMAD.WIDE.U32 R2, R9, 0x10, R2 ;  /* 0x0000001009027825 */ /* 0x002fc800078e0002 */
[----:B---3--:R-:W-:Y:S02]  /*00a0*/  IMAD R13, R6, 0x2, R11 ;  /* 0x00000002060d7824 */ /* 0x008fe400078e020b */
[----:B------:R-:W-:Y:S01]  /*00b0*/  IMAD.WIDE.U32 R2, R11, 0x4, R2 ;  /* 0x000000040b027825 */ /* 0x000fe200078e0002 */
[----:B------:R-:W0:Y:S03]  /*00c0*/  S2UR UR6, SR_CgaCtaId ;  /* 0x00000000000679c3 */ /* 0x000e260000008800 */
[----:B----4-:R-:W-:Y:S01]  /*00d0*/  IMAD.WIDE R4, R13, 0x4, R4 ;  /* 0x000000040d047825 */ /* 0x010fe200078e0204 */
[----:B--2---:R-:W2:Y:S01]  /*00e0*/  LDG.E R8, desc[UR8][R2.64] ;  /* 0x0000000802087981 */ /* 0x004ea2000c1e1900 */
[----:B------:R-:W-:-:S03]  /*00f0*/  UMOV UR4, 0x400 ;  /* 0x0000040000047882 */ /* 0x000fc60000000000 */
[----:B------:R-:W1:Y:S01]  /*0100*/  LDC.64 R6, c[0x0][0x390] ;  /* 0x0000e400ff067b82 */ /* 0x000e620000000a00 */
[----:B------:R-:W-:-:S05]  /*0110*/  IMAD.WIDE.U32 R4, R17, 0x10, R4 ;  /* 0x0000001011047825 */ /* 0x000fca00078e0004 */
[----:B------:R-:W3:Y:S01]  /*0120*/  LDG.E R15, desc[UR8][R4.64] ;  /* 0x00000008040f7981 */ /* 0x000ee2000c1e1900 */
[----:B------:R-:W-:Y:S02]  /*0130*/  UIADD3 UR5, UPT, UPT, UR4, 0x10, URZ ;  /* 0x0000001004057890 */ /* 0x000fe4000fffe0ff */
[----:B0-----:R-:W-:Y:S02]  /*0140*/  ULEA UR4, UR6, UR4, 0x18 ;  /* 0x0000000406047291 */ /* 0x001fe4000f8ec0ff */
[----:B------:R-:W-:-:S04]  /*0150*/  ULEA UR5, UR6, UR5, 0x18 ;  /* 0x0000000506057291 */ /* 0x000fc8000f8ec0ff */
[----:B------:R-:W-:Y:S02]  /*0160*/  LEA R10, R17, UR4, 0x3 ;  /* 0x00000004110a7c11 */ /* 0x000fe4000f8e18ff */
[C---:B------:R-:W-:Y:S02]  /*0170*/  LEA R0, R11.reuse, UR5, 0x2 ;  /* 0x000000050b007c11 */ /* 0x040fe4000f8e10ff */
[----:B------:R-:W-:Y:S02]  /*0180*/  LEA R11, R11, R10, 0x2 ;  /* 0x0000000a0b0b7211 */ /* 0x000fe400078e10ff */
[----:B------:R-:W-:Y:S01]  /*0190*/  LEA R12, R17, R0, 0x3 ;  /* 0x00000000110c7211 */ /* 0x000fe200078e18ff */
[----:B-1----:R-:W-:-:S04]  /*01a0*/  IMAD.WIDE.U32 R6, R9, 0x10, R6 ;  /* 0x0000001009067825 */ /* 0x002fc800078e0006 */
[----:B------:R-:W-:Y:S01]  /*01b0*/  IMAD.WIDE R6, R13, 0x4, R6 ;  /* 0x000000040d067825 */ /* 0x000fe200078e0206 */
[----:B--2---:R-:W-:-:S05]  /*01c0*/  I2FP.F32.S32 R14, R8 ;  /* 0x00000008000e7245 */ /* 0x004fca0000201400 */
[----:B------:R-:W-:Y:S01]  /*01d0*/  STS [R11], R14 ;  /* 0x0000000e0b007388 */ /* 0x000fe20000000800 */
[----:B---3--:R-:W-:-:S05]  /*01e0*/  I2FP.F32.S32 R15, R15 ;  /* 0x0000000f000f7245 */ /* 0x008fca0000201400 */
[----:B------:R-:W-:Y:S01]  /*01f0*/  STS [R12], R15 ;  /* 0x0000000f0c007388 */ /* 0x000fe20000000800 */
[----:B------:R-:W-:Y:S06]  /*0200*/  BAR.SYNC.DEFER_BLOCKING 0x0 ;  /* 0x0000000000007b1d */ /* 0x000fec0000010000 */
[----:B------:R-:W2:Y:S04]  /*0210*/  LDG.E R13, desc[UR8][R6.64] ;  /* 0x00000008060d7981 */ /* 0x000ea8000c1e1900 */
[----:B------:R-:W-:Y:S04]  /*0220*/  LDS R17, [R0] ;  /* 0x0000000000117984 */ /* 0x000fe80000000800 */
[----:B------:R-:W0:Y:S04]  /*0230*/  LDS.64 R8, [R10] ;  /* 0x000000000a087984 */ /* 0x000e280000000a00 */
[----:B------:R-:W1:Y:S01]  /*0240*/  LDS R16, [R0+0x8] ;  /* 0x0000080000107984 */ /* 0x000e620000000800 */
[----:B--2---:R-:W-:-:S05]  /*0250*/  I2FP.F32.S32 R13, R13 ;  /* 0x0000000d000d7245 */ /* 0x004fca0000201400 */
[----:B0-----:R-:W-:-:S06]  /*0260*/  FFMA R8, R8, R17, R13 ;  /* 0x0000001108087223 */ /* 0x001fcc000000000d */
[----:B------:R-:W0:Y:S02]  /*0270*/  F2I.TRUNC.NTZ R8, R8 ;  /* 0x0000000800087305 */ /* 0x000e24000020f100 */
[----:B0-----:R-:W-:-:S05]  /*0280*/  I2FP.F32.S32 R13, R8 ;  /* 0x00000008000d7245 */ /* 0x001fca0000201400 */
[----:B-1----:R-:W-:-:S06]  /*0290*/  FFMA R9, R16, R9, R13 ;  /* 0x0000000910097223 */ /* 0x002fcc000000000d */
[----:B------:R-:W0:Y:S02]  /*02a0*/  F2I.TRUNC.NTZ R9, R9 ;  /* 0x0000000900097305 */ /* 0x000e24000020f100 */
[----:B0-----:R-:W-:Y:S01]  /*02b0*/  STG.E desc[UR8][R6.64], R9 ;  /* 0x0000000906007986 */ /* 0x001fe2000c101908 */
[----:B------:R-:W-:Y:S06]  /*02c0*/  BAR.SYNC.DEFER_BLOCKING 0x0 ;  /* 0x0000000000007b1d */ /* 0x000fec0000010000 */
[----:B------:R-:W2:Y:S04]  /*02d0*/  LDG.E R2, desc[UR8][R2.64+0x8] ;  /* 0x0000080802027981 */ /* 0x000ea8000c1e1900 */
[----:B------:R-:W3:Y:S01]  /*02e0*/  LDG.E R4, desc[UR8][R4.64+0x20] ;  /* 0x0000200804047981 */ /* 0x000ee2000c1e1900 */
[----:B--2---:R-:W-:-:S02]  /*02f0*/  I2FP.F32.S32 R14, R2 ;  /* 0x00000002000e7245 */ /* 0x004fc40000201400 */
[----:B---3--:R-:W-:-:S03]  /*0300*/  I2FP.F32.S32 R13, R4 ;  /* 0x00000004000d7245 */ /* 0x008fc60000201400 */
[----:B------:R-:W-:Y:S04]  /*0310*/  STS [R11], R14 ;  /* 0x0000000e0b007388 */ /* 0x000fe80000000800 */
        /* <DEDUP_REMOVED lines=14> */
[----:B------:R-:W-:Y:S05]  /*0400*/  EXIT ;  /* 0x000000000000794d */ /* 0x000fea0003800000 */
.L_x_0:
[----:B------:R-:W-:-:S00]  /*0410*/  BRA `(.L_x_0) ;  /* 0xfffffffc00fc7947 */ /* 0x000fc0000383ffff */
[----:B------:R-:W-:-:S00]  /*0420*/  NOP ;  /* 0x0000000000007918 */ /* 0x000fc00000000000 */
        /* <DEDUP_REMOVED lines=13> */
.L_x_1:


//--------------------- .nv.shared._Z9addKernelPA4_iS0_S0_ --------------------------
	.section	.nv.shared._Z9addKernelPA4_iS0_S0_,"aw",@nobits
	.sectionflags	@""
	.align	4
.nv.shared._Z9addKernelPA4_iS0_S0_:
	.zero		1056


//--------------------- .nv.shared.reserved.0     --------------------------
	.section	.nv.shared.reserved.0,"aw",@nobits
	.weak		__nv_reservedSMEM_offset_0_alias
	.size		__nv_reservedSMEM_offset_0_alias, 0, 64
	.other		__nv_reservedSMEM_offset_0_alias,@"STO_CUDA_RESERVED_SHARED STV_DEFAULT"
__nv_reservedSMEM_offset_0_alias:
	.zero		0
	.zero		64


//--------------------- .nv.constant0._Z9addKernelPA4_iS0_S0_ --------------------------
	.section	.nv.constant0._Z9addKernelPA4_iS0_S0_,"a",@progbits
	.sectionflags	@""
	.align	4
.nv.constant0._Z9addKernelPA4_iS0_S0_:
	.zero		920


//--------------------- SYMBOLS --------------------------

	.type		.nv.reservedSmem.offset0,@object
	.size		.nv.reservedSmem.offset0,0x4
	.type		.nv.reservedSmem.cap,@object
	.size		.nv.reservedSmem.cap,0x4
